	.headerflags	@"EF_CUDA_TEXMODE_UNIFIED EF_CUDA_64BIT_ADDRESS EF_CUDA_ACCELERATORS EF_CUDA_SM90 EF_CUDA_VIRTUAL_SM(EF_CUDA_SM90)"
	.elftype	@"ET_EXEC"


//--------------------- .nv.info                  --------------------------
	.section	.nv.info,"",@"SHT_CUDA_INFO"
	.align	4


	//----- nvinfo : EIATTR_REGCOUNT
	.align		4
        /*0000*/ 	.byte	0x04, 0x2f
        /*0002*/ 	.short	(.L_1 - .L_0)
	.align		4
.L_0:
        /*0004*/ 	.word	index@(triton_poi_fused__native_batch_norm_legit_no_training_mul_sigmoid_17)
        /*0008*/ 	.word	0x0000000c


	//----- nvinfo : EIATTR_MIN_STACK_SIZE
	.align		4
.L_1:
        /*000c*/ 	.byte	0x04, 0x12
        /*000e*/ 	.short	(.L_3 - .L_2)
	.align		4
.L_2:
        /*0010*/ 	.word	index@(triton_poi_fused__native_batch_norm_legit_no_training_mul_sigmoid_17)
        /*0014*/ 	.word	0x00000000


	//----- nvinfo : EIATTR_FRAME_SIZE
	.align		4
.L_3:
        /*0018*/ 	.byte	0x04, 0x11
        /*001a*/ 	.short	(.L_5 - .L_4)
	.align		4
.L_4:
        /*001c*/ 	.word	index@(triton_poi_fused__native_batch_norm_legit_no_training_mul_sigmoid_17)
        /*0020*/ 	.word	0x00000000


	//----- nvinfo : EIATTR_MIN_STACK_SIZE
	.align		4
.L_5:
        /*0024*/ 	.byte	0x04, 0x12
        /*0026*/ 	.short	(.L_7 - .L_6)
	.align		4
.L_6:
        /*0028*/ 	.word	index@(triton_poi_fused__native_batch_norm_legit_no_training_mul_sigmoid_17)
        /*002c*/ 	.word	0x00000000
.L_7:


//--------------------- .nv.info.triton_poi_fused__native_batch_norm_legit_no_training_mul_sigmoid_17 --------------------------
	.section	.nv.info.triton_poi_fused__native_batch_norm_legit_no_training_mul_sigmoid_17,"",@"SHT_CUDA_INFO"
	.sectionflags	@""
	.align	4


	//----- nvinfo : EIATTR_CUDA_API_VERSION
	.align		4
        /*0000*/ 	.byte	0x04, 0x37
        /*0002*/ 	.short	(.L_9 - .L_8)
.L_8:
        /*0004*/ 	.word	0x0000007c


	//----- nvinfo : EIATTR_KPARAM_INFO
	.align		4
.L_9:
        /*0008*/ 	.byte	0x04, 0x17
        /*000a*/ 	.short	(.L_11 - .L_10)
.L_10:
        /*000c*/ 	.word	0x00000000
        /*0010*/ 	.short	0x0002
        /*0012*/ 	.short	0x0010
        /*0014*/ 	.byte	0x00, 0xf0, 0x11, 0x00


	//----- nvinfo : EIATTR_KPARAM_INFO
	.align		4
.L_11:
        /*0018*/ 	.byte	0x04, 0x17
        /*001a*/ 	.short	(.L_13 - .L_12)
.L_12:
        /*001c*/ 	.word	0x00000000
        /*0020*/ 	.short	0x0001
        /*0022*/ 	.short	0x0008
        /*0024*/ 	.byte	0x00, 0xf4, 0x21, 0x00


	//----- nvinfo : EIATTR_KPARAM_INFO
	.align		4
.L_13:
        /*0028*/ 	.byte	0x04, 0x17
        /*002a*/ 	.short	(.L_15 - .L_14)
.L_14:
        /*002c*/ 	.word	0x00000000
        /*0030*/ 	.short	0x0000
        /*0032*/ 	.short	0x0000
        /*0034*/ 	.byte	0x00, 0xf4, 0x21, 0x00


	//----- nvinfo : EIATTR_SPARSE_MMA_MASK
	.align		4
.L_15:
        /*0038*/ 	.byte	0x03, 0x50
        /*003a*/ 	.short	0x0000


	//----- nvinfo : EIATTR_MAXREG_COUNT
	.align		4
        /*003c*/ 	.byte	0x03, 0x1b
        /*003e*/ 	.short	0x00ff


	//----- nvinfo : EIATTR_EXIT_INSTR_OFFSETS
	.align		4
        /*0040*/ 	.byte	0x04, 0x1c
        /*0042*/ 	.short	(.L_17 - .L_16)


	//   ....[0]....
.L_16:
        /*0044*/ 	.word	0x00000180


	//   ....[1]....
        /*0048*/ 	.word	0x000001a0


	//----- nvinfo : EIATTR_REQNTID
	.align		4
.L_17:
        /*004c*/ 	.byte	0x04, 0x10
        /*004e*/ 	.short	(.L_19 - .L_18)
.L_18:
        /*0050*/ 	.word	0x00000080
        /*0054*/ 	.word	0x00000001
        /*0058*/ 	.word	0x00000001


	//----- nvinfo : EIATTR_CBANK_PARAM_SIZE
	.align		4
.L_19:
        /*005c*/ 	.byte	0x03, 0x19
        /*005e*/ 	.short	0x0014


	//----- nvinfo : EIATTR_PARAM_CBANK
	.align		4
        /*0060*/ 	.byte	0x04, 0x0a
        /*0062*/ 	.short	(.L_21 - .L_20)
	.align		4
.L_20:
        /*0064*/ 	.word	index@(.nv.constant0.triton_poi_fused__native_batch_norm_legit_no_training_mul_sigmoid_17)
        /*0068*/ 	.short	0x0210
        /*006a*/ 	.short	0x0014


	//----- nvinfo : EIATTR_SW_WAR
	.align		4
.L_21:
        /*006c*/ 	.byte	0x04, 0x36
        /*006e*/ 	.short	(.L_23 - .L_22)
.L_22:
        /*0070*/ 	.word	0x00000008
.L_23:


//--------------------- .nv.callgraph             --------------------------
	.section	.nv.callgraph,"",@"SHT_CUDA_CALLGRAPH"
	.align	4
	.sectionentsize	8
	.align		4
        /*0000*/ 	.word	0x00000000
	.align		4
        /*0004*/ 	.word	0xffffffff
	.align		4
        /*0008*/ 	.word	0x00000000
	.align		4
        /*000c*/ 	.word	0xfffffffe
	.align		4
        /*0010*/ 	.word	0x00000000
	.align		4
        /*0014*/ 	.word	0xfffffffd
	.align		4
        /*0018*/ 	.word	0x00000000
	.align		4
        /*001c*/ 	.word	0xfffffffc


//--------------------- .text.triton_poi_fused__native_batch_norm_legit_no_training_mul_sigmoid_17 --------------------------
	.section	.text.triton_poi_fused__native_batch_norm_legit_no_training_mul_sigmoid_17,"ax",@progbits
	.align	128
        .global         triton_poi_fused__native_batch_norm_legit_no_training_mul_sigmoid_17
        .type           triton_poi_fused__native_batch_norm_legit_no_training_mul_sigmoid_17,@function
        .size           triton_poi_fused__native_batch_norm_legit_no_training_mul_sigmoid_17,(.L_x_1 - triton_poi_fused__native_batch_norm_legit_no_training_mul_sigmoid_17)
        .other          triton_poi_fused__native_batch_norm_legit_no_training_mul_sigmoid_17,@"STO_CUDA_ENTRY STV_DEFAULT"
triton_poi_fused__native_batch_norm_legit_no_training_mul_sigmoid_17:
.text.triton_poi_fused__native_batch_norm_legit_no_training_mul_sigmoid_17:
[----:B------:R-:W0:Y:S02]  /*0000*/  LDC R1, c[0x0][0x28] ;  /* 0x00000a00ff017b82 */ /* 0x000e240000000800 */
[----:B------:R-:W1:Y:S01]  /*0010*/  S2R R0, SR_TID.X ;  /* 0x0000000000007919 */ /* 0x000e620000002100 */
[----:B------:R-:W2:Y:S01]  /*0020*/  LDC.64 R2, c[0x0][0x210] ;  /* 0x00008400ff027b82 */ /* 0x000ea20000000a00 */
[----:B------:R-:W-:Y:S01]  /*0030*/  ULDC.64 UR4, c[0x0][0x208] ;  /* 0x0000820000047ab9 */ /* 0x000fe20000000a00 */
[----:B------:R-:W3:Y:S06]  /*0040*/  S2R R7, SR_CTAID.X ;  /* 0x0000000000077919 */ /* 0x000eec0000002500 */
[----:B------:R-:W4:Y:S01]  /*0050*/  LDC.64 R4, c[0x0][0x218] ;  /* 0x00008600ff047b82 */ /* 0x000f220000000a00 */
[----:B-1----:R-:W-:-:S04]  /*0060*/  SHF.L.U32 R0, R0, 0x1, RZ ;  /* 0x0000000100007819 */ /* 0x002fc800000006ff */
[----:B------:R-:W-:-:S04]  /*0070*/  LOP3.LUT R0, R0, 0xfe, RZ, 0xc0, !PT ;  /* 0x000000fe00007812 */ /* 0x000fc800078ec0ff */
[----:B---3--:R-:W-:-:S04]  /*0080*/  LEA R7, R7, R0, 0x8 ;  /* 0x0000000007077211 */ /* 0x008fc800078e40ff */
[C---:B------:R-:W-:Y:S01]  /*0090*/  ISETP.GE.AND P0, PT, R7.reuse, 0xa00, PT ;  /* 0x00000a000700780c */ /* 0x040fe20003f06270 */
[----:B------:R-:W-:-:S04]  /*00a0*/  IMAD.HI R0, R7, 0x66666667, RZ ;  /* 0x6666666707007827 */ /* 0x000fc800078e02ff */
[----:B--2---:R-:W-:Y:S01]  /*00b0*/  IMAD.WIDE R2, R7, 0x4, R2 ;  /* 0x0000000407027825 */ /* 0x004fe200078e0202 */
[----:B------:R-:W-:-:S04]  /*00c0*/  SHF.R.U32.HI R9, RZ, 0x1f, R0 ;  /* 0x0000001fff097819 */ /* 0x000fc80000011600 */
[CC--:B------:R-:W-:Y:S02]  /*00d0*/  LEA.HI.SX32 R6, R0.reuse, R9.reuse, 0x1c ;  /* 0x0000000900067211 */ /* 0x0c0fe400078fe2ff */
[----:B------:R-:W-:-:S03]  /*00e0*/  LEA.HI.SX32 R9, R0, R9, 0x18 ;  /* 0x0000000900097211 */ /* 0x000fc600078fc2ff */
[----:B------:R-:W-:-:S04]  /*00f0*/  IMAD R6, R6, -0x28, R7 ;  /* 0xffffffd806067824 */ /* 0x000fc800078e0207 */
[----:B------:R-:W-:Y:S01]  /*0100*/  IMAD R9, R9, 0x28, R6 ;  /* 0x0000002809097824 */ /* 0x000fe200078e0206 */
[----:B------:R-:W-:-:S03]  /*0110*/  CS2R R6, SRZ ;  /* 0x0000000000067805 */ /* 0x000fc6000001ff00 */
[----:B----4-:R-:W-:Y:S01]  /*0120*/  IMAD.WIDE R4, R9, 0x4, R4 ;  /* 0x0000000409047825 */ /* 0x010fe200078e0204 */
[----:B------:R-:W-:Y:S02]  /*0130*/  CS2R R8, SRZ ;  /* 0x0000000000087805 */ /* 0x000fe4000001ff00 */
[----:B------:R-:W2:Y:S04]  /*0140*/  @!P0 LDG.E.64 R6, desc[UR4][R2.64] ;  /* 0x0000000402068981 */ /* 0x000ea8000c1e1b00 */
[----:B------:R-:W2:Y:S02]  /*0150*/  @!P0 LDG.E.EL.64 R8, desc[UR4][R4.64] ;  /* 0x0000000404088981 */ /* 0x000ea4000c2e1b00 */
[----:B--2---:R-:W-:Y:S01]  /*0160*/  FMUL R6, R8, R6 ;  /* 0x0000000608067220 */ /* 0x004fe20000400000 */
[----:B------:R-:W-:Y:S01]  /*0170*/  FMUL R7, R9, R7 ;  /* 0x0000000709077220 */ /* 0x000fe20000400000 */
[----:B------:R-:W-:Y:S06]  /*0180*/  @P0 EXIT ;  /* 0x000000000000094d */ /* 0x000fec0003800000 */
[----:B------:R-:W-:Y:S01]  /*0190*/  STG.E.64 desc[UR4][R2.64], R6 ;  /* 0x0000000602007986 */ /* 0x000fe2000c101b04 */
[----:B------:R-:W-:Y:S05]  /*01a0*/  EXIT ;  /* 0x000000000000794d */ /* 0x000fea0003800000 */
.L_x_0:
[----:B------:R-:W-:-:S00]  /*01b0*/  BRA `(.L_x_0) ;  /* 0xfffffffc00fc7947 */ /* 0x000fc0000383ffff */
[----:B------:R-:W-:-:S00]  /*01c0*/  NOP ;  /* 0x0000000000007918 */ /* 0x000fc00000000000 */
        /* <DEDUP_REMOVED lines=11> */
.L_x_1:


//--------------------- .nv.constant0.triton_poi_fused__native_batch_norm_legit_no_training_mul_sigmoid_17 --------------------------
	.section	.nv.constant0.triton_poi_fused__native_batch_norm_legit_no_training_mul_sigmoid_17,"a",@progbits
	.sectionflags	@""
	.align	4
.nv.constant0.triton_poi_fused__native_batch_norm_legit_no_training_mul_sigmoid_17:
	.zero		548
